//
// Generated by NVIDIA NVVM Compiler
//
// Compiler Build ID: CL-36424714
// Cuda compilation tools, release 13.0, V13.0.88
// Based on NVVM 20.0.0
//

.version 9.0
.target sm_100
.address_size 64

	// .globl	_Z22phglobal_reduce_kernelPfS_

.visible .entry _Z22phglobal_reduce_kernelPfS_(
	.param .u64 .ptr .align 1 _Z22phglobal_reduce_kernelPfS__param_0,
	.param .u64 .ptr .align 1 _Z22phglobal_reduce_kernelPfS__param_1
)
{
	.reg .pred 	%p<5>;
	.reg .b32 	%r<9>;
	.reg .b32 	%f<5>;
	.reg .b64 	%rd<11>;

	ld.param.u64 	%rd3, [_Z22phglobal_reduce_kernelPfS__param_0];
	ld.param.u64 	%rd4, [_Z22phglobal_reduce_kernelPfS__param_1];
	cvta.to.global.u64 	%rd1, %rd4;
	mov.u32 	%r1, %tid.x;
	mov.u32 	%r8, %ntid.x;
	mov.u32 	%r3, %ctaid.x;
	mad.lo.s32 	%r4, %r8, %r3, %r1;
	setp.lt.u32 	%p1, %r8, 2;
	mul.wide.s32 	%rd5, %r4, 4;
	add.s64 	%rd2, %rd1, %rd5;
	@%p1 bra 	$L__BB0_4;
$L__BB0_1:
	shr.u32 	%r6, %r8, 1;
	setp.ge.u32 	%p2, %r1, %r6;
	@%p2 bra 	$L__BB0_3;
	add.s32 	%r7, %r6, %r4;
	mul.wide.u32 	%rd6, %r7, 4;
	add.s64 	%rd7, %rd1, %rd6;
	ld.global.f32 	%f1, [%rd7];
	ld.global.f32 	%f2, [%rd2];
	add.f32 	%f3, %f1, %f2;
	st.global.f32 	[%rd2], %f3;
$L__BB0_3:
	bar.sync 	0;
	setp.gt.u32 	%p3, %r8, 3;
	mov.u32 	%r8, %r6;
	@%p3 bra 	$L__BB0_1;
$L__BB0_4:
	setp.ne.s32 	%p4, %r1, 0;
	@%p4 bra 	$L__BB0_6;
	ld.global.f32 	%f4, [%rd2];
	cvta.to.global.u64 	%rd8, %rd3;
	mul.wide.u32 	%rd9, %r3, 4;
	add.s64 	%rd10, %rd8, %rd9;
	st.global.f32 	[%rd10], %f4;
$L__BB0_6:
	ret;

}


// ===== COMPILED SASS (sm_100) =====

	.target	sm_100

	.elftype	@"ET_EXEC"


//--------------------- .note.nv.tkinfo           --------------------------
	.section	.note.nv.tkinfo,"",@"SHT_NOTE"
	.sectionflags	@"SHF_NOTE_NV_TKINFO"
	.tkinfo
        /*0018*/ 	.word	0x00000002
        /*0030*/ 	.string	""
        /*0030*/ 	.string	"ptxas"
        /*0030*/ 	.string	"Cuda compilation tools, release 13.0, V13.0.88"
        /*0030*/ 	.string	"Build cuda_13.0.r13.0/compiler.36424714_0"
        /*0030*/ 	.string	"-arch sm_100 -m 64 "



//--------------------- .note.nv.cuinfo           --------------------------
	.section	.note.nv.cuinfo,"",@"SHT_NOTE"
	.sectionflags	@"SHF_NOTE_NV_CUINFO"
        /*0018*/ 	.short	0x0002
        /*001a*/ 	.short	0x0064
        /*001c*/ 	.short	0x0082
	.zero		2


//--------------------- .nv.info                  --------------------------
	.section	.nv.info,"",@"SHT_CUDA_INFO"
	.align	4


	//----- nvinfo : EIATTR_REGCOUNT
	.align		4
        /*0000*/ 	.byte	0x04, 0x2f
        /*0002*/ 	.short	(.L_1 - .L_0)
	.align		4
.L_0:
        /*0004*/ 	.word	index@(_Z22phglobal_reduce_kernelPfS_)
        /*0008*/ 	.word	0x00000010


	//----- nvinfo : EIATTR_FRAME_SIZE
	.align		4
.L_1:
        /*000c*/ 	.byte	0x04, 0x11
        /*000e*/ 	.short	(.L_3 - .L_2)
	.align		4
.L_2:
        /*0010*/ 	.word	index@(_Z22phglobal_reduce_kernelPfS_)
        /*0014*/ 	.word	0x00000000


	//----- nvinfo : EIATTR_MIN_STACK_SIZE
	.align		4
.L_3:
        /*0018*/ 	.byte	0x04, 0x12
        /*001a*/ 	.short	(.L_5 - .L_4)
	.align		4
.L_4:
        /*001c*/ 	.word	index@(_Z22phglobal_reduce_kernelPfS_)
        /*0020*/ 	.word	0x00000000
.L_5:


//--------------------- .nv.compat                --------------------------
	.section	.nv.compat,"",@"SHT_CUDA_COMPAT_INFO"
	.align	4
        /*0000*/ 	.byte	0x02, 0x09, 0x00, 0x00, 0x02, 0x02, 0x01, 0x00, 0x02, 0x05, 0x05, 0x00, 0x03, 0x07, 0x01, 0x01
        /*0010*/ 	.byte	0x02, 0x03, 0x00, 0x00, 0x02, 0x06, 0x01, 0x00, 0x04, 0x0b, 0x08, 0x00, 0x09, 0x00, 0x00, 0x00
        /*0020*/ 	.byte	0x00, 0x00, 0x00, 0x00


//--------------------- .nv.info._Z22phglobal_reduce_kernelPfS_ --------------------------
	.section	.nv.info._Z22phglobal_reduce_kernelPfS_,"",@"SHT_CUDA_INFO"
	.sectionflags	@""
	.align	4


	//----- nvinfo : EIATTR_CUDA_API_VERSION
	.align		4
        /*0000*/ 	.byte	0x04, 0x37
        /*0002*/ 	.short	(.L_7 - .L_6)
.L_6:
        /*0004*/ 	.word	0x00000082


	//----- nvinfo : EIATTR_KPARAM_INFO
	.align		4
.L_7:
        /*0008*/ 	.byte	0x04, 0x17
        /*000a*/ 	.short	(.L_9 - .L_8)
.L_8:
        /*000c*/ 	.word	0x00000000
        /*0010*/ 	.short	0x0001
        /*0012*/ 	.short	0x0008
        /*0014*/ 	.byte	0x00, 0xf5, 0x21, 0x00


	//----- nvinfo : EIATTR_KPARAM_INFO
	.align		4
.L_9:
        /*0018*/ 	.byte	0x04, 0x17
        /*001a*/ 	.short	(.L_11 - .L_10)
.L_10:
        /*001c*/ 	.word	0x00000000
        /*0020*/ 	.short	0x0000
        /*0022*/ 	.short	0x0000
        /*0024*/ 	.byte	0x00, 0xf5, 0x21, 0x00


	//----- nvinfo : EIATTR_SPARSE_MMA_MASK
	.align		4
.L_11:
        /*0028*/ 	.byte	0x03, 0x50
        /*002a*/ 	.short	0x0000


	//----- nvinfo : EIATTR_MAXREG_COUNT
	.align		4
        /*002c*/ 	.byte	0x03, 0x1b
        /*002e*/ 	.short	0x00ff


	//----- nvinfo : EIATTR_NUM_BARRIERS
	.align		4
        /*0030*/ 	.byte	0x02, 0x4c
        /*0032*/ 	.byte	0x01
	.zero		1


	//----- nvinfo : EIATTR_MERCURY_ISA_VERSION
	.align		4
        /*0034*/ 	.byte	0x03, 0x5f
        /*0036*/ 	.short	0x0101


	//----- nvinfo : EIATTR_VRC_CTA_INIT_COUNT
	.align		4
        /*0038*/ 	.byte	0x02, 0x4a
	.zero		1
	.zero		1


	//----- nvinfo : EIATTR_EXIT_INSTR_OFFSETS
	.align		4
        /*003c*/ 	.byte	0x04, 0x1c
        /*003e*/ 	.short	(.L_13 - .L_12)


	//   ....[0]....
.L_12:
        /*0040*/ 	.word	0x000001b0


	//   ....[1]....
        /*0044*/ 	.word	0x00000200


	//----- nvinfo : EIATTR_CRS_STACK_SIZE
	.align		4
.L_13:
        /*0048*/ 	.byte	0x04, 0x1e
        /*004a*/ 	.short	(.L_15 - .L_14)
.L_14:
        /*004c*/ 	.word	0x00000000


	//----- nvinfo : EIATTR_CBANK_PARAM_SIZE
	.align		4
.L_15:
        /*0050*/ 	.byte	0x03, 0x19
        /*0052*/ 	.short	0x0010


	//----- nvinfo : EIATTR_PARAM_CBANK
	.align		4
        /*0054*/ 	.byte	0x04, 0x0a
        /*0056*/ 	.short	(.L_17 - .L_16)
	.align		4
.L_16:
        /*0058*/ 	.word	index@(.nv.constant0._Z22phglobal_reduce_kernelPfS_)
        /*005c*/ 	.short	0x0380
        /*005e*/ 	.short	0x0010


	//----- nvinfo : EIATTR_SW_WAR
	.align		4
.L_17:
        /*0060*/ 	.byte	0x04, 0x36
        /*0062*/ 	.short	(.L_19 - .L_18)
.L_18:
        /*0064*/ 	.word	0x00000008
.L_19:


//--------------------- .nv.callgraph             --------------------------
	.section	.nv.callgraph,"",@"SHT_CUDA_CALLGRAPH"
	.align	4
	.sectionentsize	8
	.align		4
        /*0000*/ 	.word	0x00000000
	.align		4
        /*0004*/ 	.word	0xffffffff
	.align		4
        /*0008*/ 	.word	0x00000000
	.align		4
        /*000c*/ 	.word	0xfffffffe
	.align		4
        /*0010*/ 	.word	0x00000000
	.align		4
        /*0014*/ 	.word	0xfffffffd
	.align		4
        /*0018*/ 	.word	0x00000000
	.align		4
        /*001c*/ 	.word	0xfffffffc


//--------------------- .text._Z22phglobal_reduce_kernelPfS_ --------------------------
	.section	.text._Z22phglobal_reduce_kernelPfS_,"ax",@progbits
	.align	128
        .global         _Z22phglobal_reduce_kernelPfS_
        .type           _Z22phglobal_reduce_kernelPfS_,@function
        .size           _Z22phglobal_reduce_kernelPfS_,(.L_x_5 - _Z22phglobal_reduce_kernelPfS_)
        .other          _Z22phglobal_reduce_kernelPfS_,@"STO_CUDA_ENTRY STV_DEFAULT"
_Z22phglobal_reduce_kernelPfS_:
.text._Z22phglobal_reduce_kernelPfS_:
[----:B------:R-:W-:Y:S01]  /*0000*/  LDC R1, c[0x0][0x37c] ;  /* 0x0000df00ff017b82 */ /* 0x000fe20000000800 */
[----:B------:R-:W0:Y:S01]  /*0010*/  S2R R0, SR_TID.X ;  /* 0x0000000000007919 */ /* 0x000e220000002100 */
[----:B------:R-:W1:Y:S06]  /*0020*/  LDCU UR4, c[0x0][0x360] ;  /* 0x00006c00ff0477ac */ /* 0x000e6c0008000800 */
[----:B------:R-:W2:Y:S01]  /*0030*/  LDC.64 R2, c[0x0][0x388] ;  /* 0x0000e200ff027b82 */ /* 0x000ea20000000a00 */
[----:B------:R-:W0:Y:S01]  /*0040*/  S2R R13, SR_CTAID.X ;  /* 0x00000000000d7919 */ /* 0x000e220000002500 */
[----:B------:R-:W3:Y:S01]  /*0050*/  LDCU.64 UR6, c[0x0][0x358] ;  /* 0x00006b00ff0677ac */ /* 0x000ee20008000a00 */
[----:B-1----:R-:W-:-:S02]  /*0060*/  UISETP.GE.U32.AND UP0, UPT, UR4, 0x2, UPT ;  /* 0x000000020400788c */ /* 0x002fc4000bf06070 */
[----:B0-----:R-:W-:-:S04]  /*0070*/  IMAD R9, R13, UR4, R0 ;  /* 0x000000040d097c24 */ /* 0x001fc8000f8e0200 */
[----:B--2---:R-:W-:-:S03]  /*0080*/  IMAD.WIDE R2, R9, 0x4, R2 ;  /* 0x0000000409027825 */ /* 0x004fc600078e0202 */
[----:B---3--:R-:W-:Y:S05]  /*0090*/  BRA.U !UP0, `(.L_x_0) ;  /* 0x0000000108407547 */ /* 0x008fea000b800000 */
[----:B------:R-:W0:Y:S02]  /*00a0*/  LDC.64 R6, c[0x0][0x388] ;  /* 0x0000e200ff067b82 */ /* 0x000e240000000a00 */
.L_x_3:
[----:B------:R-:W-:Y:S01]  /*00b0*/  USHF.R.U32.HI UR5, URZ, 0x1, UR4 ;  /* 0x00000001ff057899 */ /* 0x000fe20008011604 */
[----:B------:R-:W-:Y:S05]  /*00c0*/  BSSY.RECONVERGENT B0, `(.L_x_1) ;  /* 0x0000009000007945 */ /* 0x000fea0003800200 */
[----:B------:R-:W-:-:S13]  /*00d0*/  ISETP.GE.U32.AND P0, PT, R0, UR5, PT ;  /* 0x0000000500007c0c */ /* 0x000fda000bf06070 */
[----:B-1----:R-:W-:Y:S05]  /*00e0*/  @P0 BRA `(.L_x_2) ;  /* 0x0000000000180947 */ /* 0x002fea0003800000 */
[----:B------:R-:W-:Y:S01]  /*00f0*/  IADD3 R5, PT, PT, R9, UR5, RZ ;  /* 0x0000000509057c10 */ /* 0x000fe2000fffe0ff */
[----:B------:R-:W2:Y:S04]  /*0100*/  LDG.E R11, desc[UR6][R2.64] ;  /* 0x00000006020b7981 */ /* 0x000ea8000c1e1900 */
[----:B0-----:R-:W-:-:S06]  /*0110*/  IMAD.WIDE.U32 R4, R5, 0x4, R6 ;  /* 0x0000000405047825 */ /* 0x001fcc00078e0006 */
[----:B------:R-:W2:Y:S02]  /*0120*/  LDG.E R4, desc[UR6][R4.64] ;  /* 0x0000000604047981 */ /* 0x000ea4000c1e1900 */
[----:B--2---:R-:W-:-:S05]  /*0130*/  FADD R11, R4, R11 ;  /* 0x0000000b040b7221 */ /* 0x004fca0000000000 */
[----:B------:R1:W-:Y:S02]  /*0140*/  STG.E desc[UR6][R2.64], R11 ;  /* 0x0000000b02007986 */ /* 0x0003e4000c101906 */
.L_x_2:
[----:B------:R-:W-:Y:S05]  /*0150*/  BSYNC.RECONVERGENT B0 ;  /* 0x0000000000007941 */ /* 0x000fea0003800200 */
.L_x_1:
[----:B------:R-:W-:Y:S01]  /*0160*/  BAR.SYNC.DEFER_BLOCKING 0x0 ;  /* 0x0000000000007b1d */ /* 0x000fe20000010000 */
[----:B------:R-:W-:-:S05]  /*0170*/  UISETP.GT.U32.AND UP0, UPT, UR4, 0x3, UPT ;  /* 0x000000030400788c */ /* 0x000fca000bf04070 */
[----:B------:R-:W-:-:S04]  /*0180*/  UMOV UR4, UR5 ;  /* 0x0000000500047c82 */ /* 0x000fc80008000000 */
[----:B------:R-:W-:Y:S05]  /*0190*/  BRA.U UP0, `(.L_x_3) ;  /* 0xfffffffd00c47547 */ /* 0x000fea000b83ffff */
.L_x_0:
[----:B------:R-:W-:-:S13]  /*01a0*/  ISETP.NE.AND P0, PT, R0, RZ, PT ;  /* 0x000000ff0000720c */ /* 0x000fda0003f05270 */
[----:B------:R-:W-:Y:S05]  /*01b0*/  @P0 EXIT ;  /* 0x000000000000094d */ /* 0x000fea0003800000 */
[----:B-1----:R-:W2:Y:S01]  /*01c0*/  LDG.E R3, desc[UR6][R2.64] ;  /* 0x0000000602037981 */ /* 0x002ea2000c1e1900 */
[----:B------:R-:W1:Y:S02]  /*01d0*/  LDC.64 R4, c[0x0][0x380] ;  /* 0x0000e000ff047b82 */ /* 0x000e640000000a00 */
[----:B-1----:R-:W-:-:S05]  /*01e0*/  IMAD.WIDE.U32 R4, R13, 0x4, R4 ;  /* 0x000000040d047825 */ /* 0x002fca00078e0004 */
[----:B--2---:R-:W-:Y:S01]  /*01f0*/  STG.E desc[UR6][R4.64], R3 ;  /* 0x0000000304007986 */ /* 0x004fe2000c101906 */
[----:B------:R-:W-:Y:S05]  /*0200*/  EXIT ;  /* 0x000000000000794d */ /* 0x000fea0003800000 */
.L_x_4:
[----:B------:R-:W-:-:S00]  /*0210*/  BRA `(.L_x_4) ;  /* 0xfffffffc00fc7947 */ /* 0x000fc0000383ffff */
[----:B------:R-:W-:-:S00]  /*0220*/  NOP ;  /* 0x0000000000007918 */ /* 0x000fc00000000000 */
        /* <DEDUP_REMOVED lines=13> */
.L_x_5:


//--------------------- .nv.shared.reserved.0     --------------------------
	.section	.nv.shared.reserved.0,"aw",@nobits
	.weak		__nv_reservedSMEM_offset_0_alias
	.size		__nv_reservedSMEM_offset_0_alias, 0, 64
	.other		__nv_reservedSMEM_offset_0_alias,@"STO_CUDA_RESERVED_SHARED STV_DEFAULT"
__nv_reservedSMEM_offset_0_alias:
	.zero		0
	.zero		64


//--------------------- .nv.constant0._Z22phglobal_reduce_kernelPfS_ --------------------------
	.section	.nv.constant0._Z22phglobal_reduce_kernelPfS_,"a",@progbits
	.sectionflags	@""
	.align	4
.nv.constant0._Z22phglobal_reduce_kernelPfS_:
	.zero		912


//--------------------- SYMBOLS --------------------------

	.type		.nv.reservedSmem.offset0,@object
	.size		.nv.reservedSmem.offset0,0x4
